	.headerflags	@"EF_CUDA_TEXMODE_UNIFIED EF_CUDA_64BIT_ADDRESS EF_CUDA_ACCELERATORS EF_CUDA_SM90 EF_CUDA_VIRTUAL_SM(EF_CUDA_SM90)"
	.elftype	@"ET_EXEC"


//--------------------- .nv.info                  --------------------------
	.section	.nv.info,"",@"SHT_CUDA_INFO"
	.align	4


	//----- nvinfo : EIATTR_REGCOUNT
	.align		4
        /*0000*/ 	.byte	0x04, 0x2f
        /*0002*/ 	.short	(.L_1 - .L_0)
	.align		4
.L_0:
        /*0004*/ 	.word	index@(triton_poi_fused_max_pool2d_with_indices_7)
        /*0008*/ 	.word	0x00000030


	//----- nvinfo : EIATTR_MIN_STACK_SIZE
	.align		4
.L_1:
        /*000c*/ 	.byte	0x04, 0x12
        /*000e*/ 	.short	(.L_3 - .L_2)
	.align		4
.L_2:
        /*0010*/ 	.word	index@(triton_poi_fused_max_pool2d_with_indices_7)
        /*0014*/ 	.word	0x00000000


	//----- nvinfo : EIATTR_FRAME_SIZE
	.align		4
.L_3:
        /*0018*/ 	.byte	0x04, 0x11
        /*001a*/ 	.short	(.L_5 - .L_4)
	.align		4
.L_4:
        /*001c*/ 	.word	index@(triton_poi_fused_max_pool2d_with_indices_7)
        /*0020*/ 	.word	0x00000000


	//----- nvinfo : EIATTR_MIN_STACK_SIZE
	.align		4
.L_5:
        /*0024*/ 	.byte	0x04, 0x12
        /*0026*/ 	.short	(.L_7 - .L_6)
	.align		4
.L_6:
        /*0028*/ 	.word	index@(triton_poi_fused_max_pool2d_with_indices_7)
        /*002c*/ 	.word	0x00000000
.L_7:


//--------------------- .nv.info.triton_poi_fused_max_pool2d_with_indices_7 --------------------------
	.section	.nv.info.triton_poi_fused_max_pool2d_with_indices_7,"",@"SHT_CUDA_INFO"
	.sectionflags	@""
	.align	4


	//----- nvinfo : EIATTR_CUDA_API_VERSION
	.align		4
        /*0000*/ 	.byte	0x04, 0x37
        /*0002*/ 	.short	(.L_9 - .L_8)
.L_8:
        /*0004*/ 	.word	0x0000007c


	//----- nvinfo : EIATTR_KPARAM_INFO
	.align		4
.L_9:
        /*0008*/ 	.byte	0x04, 0x17
        /*000a*/ 	.short	(.L_11 - .L_10)
.L_10:
        /*000c*/ 	.word	0x00000000
        /*0010*/ 	.short	0x0003
        /*0012*/ 	.short	0x0018
        /*0014*/ 	.byte	0x00, 0xf0, 0x11, 0x00


	//----- nvinfo : EIATTR_KPARAM_INFO
	.align		4
.L_11:
        /*0018*/ 	.byte	0x04, 0x17
        /*001a*/ 	.short	(.L_13 - .L_12)
.L_12:
        /*001c*/ 	.word	0x00000000
        /*0020*/ 	.short	0x0002
        /*0022*/ 	.short	0x0010
        /*0024*/ 	.byte	0x00, 0xf4, 0x21, 0x00


	//----- nvinfo : EIATTR_KPARAM_INFO
	.align		4
.L_13:
        /*0028*/ 	.byte	0x04, 0x17
        /*002a*/ 	.short	(.L_15 - .L_14)
.L_14:
        /*002c*/ 	.word	0x00000000
        /*0030*/ 	.short	0x0001
        /*0032*/ 	.short	0x0008
        /*0034*/ 	.byte	0x00, 0xf4, 0x21, 0x00


	//----- nvinfo : EIATTR_KPARAM_INFO
	.align		4
.L_15:
        /*0038*/ 	.byte	0x04, 0x17
        /*003a*/ 	.short	(.L_17 - .L_16)
.L_16:
        /*003c*/ 	.word	0x00000000
        /*0040*/ 	.short	0x0000
        /*0042*/ 	.short	0x0000
        /*0044*/ 	.byte	0x00, 0xf4, 0x21, 0x00


	//----- nvinfo : EIATTR_SPARSE_MMA_MASK
	.align		4
.L_17:
        /*0048*/ 	.byte	0x03, 0x50
        /*004a*/ 	.short	0x0000


	//----- nvinfo : EIATTR_MAXREG_COUNT
	.align		4
        /*004c*/ 	.byte	0x03, 0x1b
        /*004e*/ 	.short	0x00ff


	//----- nvinfo : EIATTR_EXIT_INSTR_OFFSETS
	.align		4
        /*0050*/ 	.byte	0x04, 0x1c
        /*0052*/ 	.short	(.L_19 - .L_18)


	//   ....[0]....
.L_18:
        /*0054*/ 	.word	0x00001420


	//----- nvinfo : EIATTR_REQNTID
	.align		4
.L_19:
        /*0058*/ 	.byte	0x04, 0x10
        /*005a*/ 	.short	(.L_21 - .L_20)
.L_20:
        /*005c*/ 	.word	0x00000080
        /*0060*/ 	.word	0x00000001
        /*0064*/ 	.word	0x00000001


	//----- nvinfo : EIATTR_CBANK_PARAM_SIZE
	.align		4
.L_21:
        /*0068*/ 	.byte	0x03, 0x19
        /*006a*/ 	.short	0x001c


	//----- nvinfo : EIATTR_PARAM_CBANK
	.align		4
        /*006c*/ 	.byte	0x04, 0x0a
        /*006e*/ 	.short	(.L_23 - .L_22)
	.align		4
.L_22:
        /*0070*/ 	.word	index@(.nv.constant0.triton_poi_fused_max_pool2d_with_indices_7)
        /*0074*/ 	.short	0x0210
        /*0076*/ 	.short	0x001c


	//----- nvinfo : EIATTR_SW_WAR
	.align		4
.L_23:
        /*0078*/ 	.byte	0x04, 0x36
        /*007a*/ 	.short	(.L_25 - .L_24)
.L_24:
        /*007c*/ 	.word	0x00000008
.L_25:


//--------------------- .nv.callgraph             --------------------------
	.section	.nv.callgraph,"",@"SHT_CUDA_CALLGRAPH"
	.align	4
	.sectionentsize	8
	.align		4
        /*0000*/ 	.word	0x00000000
	.align		4
        /*0004*/ 	.word	0xffffffff
	.align		4
        /*0008*/ 	.word	0x00000000
	.align		4
        /*000c*/ 	.word	0xfffffffe
	.align		4
        /*0010*/ 	.word	0x00000000
	.align		4
        /*0014*/ 	.word	0xfffffffd
	.align		4
        /*0018*/ 	.word	0x00000000
	.align		4
        /*001c*/ 	.word	0xfffffffc


//--------------------- .text.triton_poi_fused_max_pool2d_with_indices_7 --------------------------
	.section	.text.triton_poi_fused_max_pool2d_with_indices_7,"ax",@progbits
	.sectionflags	@"SHF_BARRIERS=1"
	.align	128
        .global         triton_poi_fused_max_pool2d_with_indices_7
        .type           triton_poi_fused_max_pool2d_with_indices_7,@function
        .size           triton_poi_fused_max_pool2d_with_indices_7,(.L_x_1 - triton_poi_fused_max_pool2d_with_indices_7)
        .other          triton_poi_fused_max_pool2d_with_indices_7,@"STO_CUDA_ENTRY STV_DEFAULT"
triton_poi_fused_max_pool2d_with_indices_7:
.text.triton_poi_fused_max_pool2d_with_indices_7:
[----:B------:R-:W-:Y:S01]  /*0000*/  LDC R1, c[0x0][0x28] ;  /* 0x00000a00ff017b82 */ /* 0x000fe20000000800 */
[----:B------:R-:W1:Y:S07]  /*0010*/  S2R R3, SR_TID.X ;  /* 0x0000000000037919 */ /* 0x000e6e0000002100 */
[----:B------:R-:W2:Y:S01]  /*0020*/  LDC.64 R26, c[0x0][0x210] ;  /* 0x00008400ff1a7b82 */ /* 0x000ea20000000a00 */
[----:B------:R-:W-:Y:S01]  /*0030*/  ULDC.64 UR6, c[0x0][0x208] ;  /* 0x0000820000067ab9 */ /* 0x000fe20000000a00 */
[----:B------:R-:W3:Y:S06]  /*0040*/  S2R R2, SR_CTAID.X ;  /* 0x0000000000027919 */ /* 0x000eec0000002500 */
[----:B------:R-:W4:Y:S01]  /*0050*/  S2UR UR5, SR_CgaCtaId ;  /* 0x00000000000579c3 */ /* 0x000f220000008800 */
[----:B------:R-:W-:Y:S01]  /*0060*/  UMOV UR4, 0x400 ;  /* 0x0000040000047882 */ /* 0x000fe20000000000 */
[----:B------:R-:W-:Y:S01]  /*0070*/  ULDC.64 UR8, c[0x0][0x220] ;  /* 0x0000880000087ab9 */ /* 0x000fe20000000a00 */
[----:B-1----:R-:W-:-:S02]  /*0080*/  IMAD.SHL.U32 R39, R3, 0x8, RZ ;  /* 0x0000000803277824 */ /* 0x002fc400078e00ff */
[----:B---3--:R-:W-:-:S03]  /*0090*/  IMAD.SHL.U32 R0, R2, 0x400, RZ ;  /* 0x0000040002007824 */ /* 0x008fc600078e00ff */
[----:B------:R-:W-:Y:S02]  /*00a0*/  LOP3.LUT R39, R39, 0x3f8, RZ, 0xc0, !PT ;  /* 0x000003f827277812 */ /* 0x000fe400078ec0ff */
[----:B------:R-:W-:Y:S02]  /*00b0*/  SHF.R.S32.HI R34, RZ, 0x15, R2 ;  /* 0x00000015ff227819 */ /* 0x000fe40000011402 */
[----:B------:R-:W-:Y:S02]  /*00c0*/  LOP3.LUT R2, R0, R39, RZ, 0xfc, !PT ;  /* 0x0000002700027212 */ /* 0x000fe400078efcff */
[----:B------:R-:W-:Y:S02]  /*00d0*/  SGXT R34, R34, 0x1 ;  /* 0x000000012222781a */ /* 0x000fe40000000200 */
[----:B------:R-:W-:Y:S02]  /*00e0*/  SHF.R.S32.HI R5, RZ, 0x1f, R2 ;  /* 0x0000001fff057819 */ /* 0x000fe40000011402 */
[----:B------:R-:W-:-:S02]  /*00f0*/  LOP3.LUT R7, R0, 0x2, R39, 0xfe, !PT ;  /* 0x0000000200077812 */ /* 0x000fc400078efe27 */
[----:B------:R-:W-:Y:S02]  /*0100*/  LEA.HI R4, R5, R2, RZ, 0x5 ;  /* 0x0000000205047211 */ /* 0x000fe400078f28ff */
[----:B------:R-:W-:Y:S02]  /*0110*/  LOP3.LUT R9, R0, 0x3, R39, 0xfe, !PT ;  /* 0x0000000300097812 */ /* 0x000fe400078efe27 */
[----:B------:R-:W-:Y:S01]  /*0120*/  LEA.HI R6, R34, R7, RZ, 0x5 ;  /* 0x0000000722067211 */ /* 0x000fe200078f28ff */
[----:B------:R-:W-:Y:S01]  /*0130*/  IMAD.SHL.U32 R37, R4, 0x4, RZ ;  /* 0x0000000404257824 */ /* 0x000fe200078e00ff */
[----:B------:R-:W-:Y:S02]  /*0140*/  LEA.HI R8, R34, R9, RZ, 0x5 ;  /* 0x0000000922087211 */ /* 0x000fe400078f28ff */
[----:B------:R-:W-:Y:S02]  /*0150*/  LOP3.LUT R6, R6, 0x7fffffe0, RZ, 0xc0, !PT ;  /* 0x7fffffe006067812 */ /* 0x000fe400078ec0ff */
[----:B------:R-:W-:-:S02]  /*0160*/  LOP3.LUT R5, R0, 0x1, R39, 0xfe, !PT ;  /* 0x0000000100057812 */ /* 0x000fc400078efe27 */
[----:B------:R-:W-:Y:S01]  /*0170*/  LOP3.LUT R8, R8, 0x7fffffe0, RZ, 0xc0, !PT ;  /* 0x7fffffe008087812 */ /* 0x000fe200078ec0ff */
[----:B------:R-:W-:Y:S01]  /*0180*/  IMAD.IADD R14, R7, 0x1, -R6 ;  /* 0x00000001070e7824 */ /* 0x000fe200078e0a06 */
[----:B------:R-:W-:Y:S02]  /*0190*/  LOP3.LUT R37, R37, 0xffffff80, RZ, 0xc0, !PT ;  /* 0xffffff8025257812 */ /* 0x000fe400078ec0ff */
[----:B------:R-:W-:Y:S01]  /*01a0*/  LEA.HI R6, R34, R5, RZ, 0x5 ;  /* 0x0000000522067211 */ /* 0x000fe200078f28ff */
[----:B------:R-:W-:Y:S02]  /*01b0*/  IMAD.IADD R18, R9, 0x1, -R8 ;  /* 0x0000000109127824 */ /* 0x000fe400078e0a08 */
[--C-:B------:R-:W-:Y:S01]  /*01c0*/  IMAD R9, R14, 0x2, R37.reuse ;  /* 0x000000020e097824 */ /* 0x100fe200078e0225 */
[----:B------:R-:W-:Y:S01]  /*01d0*/  LOP3.LUT R6, R6, 0x7fffffe0, RZ, 0xc0, !PT ;  /* 0x7fffffe006067812 */ /* 0x000fe200078ec0ff */
[----:B------:R-:W-:Y:S02]  /*01e0*/  IMAD R21, R18, 0x2, R37 ;  /* 0x0000000212157824 */ /* 0x000fe400078e0225 */
[----:B--2---:R-:W-:-:S04]  /*01f0*/  IMAD.WIDE R8, R9, 0x4, R26 ;  /* 0x0000000409087825 */ /* 0x004fc800078e021a */
[----:B------:R-:W-:Y:S01]  /*0200*/  IMAD.IADD R38, R5, 0x1, -R6 ;  /* 0x0000000105267824 */ /* 0x000fe200078e0a06 */
[----:B------:R-:W2:Y:S01]  /*0210*/  LDG.E.EL R7, desc[UR6][R8.64] ;  /* 0x0000000608077981 */ /* 0x000ea2000c2e1900 */
[----:B------:R-:W-:-:S03]  /*0220*/  IMAD.WIDE R20, R21, 0x4, R26 ;  /* 0x0000000415147825 */ /* 0x000fc600078e021a */
[----:B------:R-:W2:Y:S01]  /*0230*/  LDG.E.EL R6, desc[UR6][R8.64+0x4] ;  /* 0x0000040608067981 */ /* 0x000ea2000c2e1900 */
[----:B------:R-:W-:Y:S01]  /*0240*/  IMAD R11, R38, 0x2, R37 ;  /* 0x00000002260b7824 */ /* 0x000fe200078e0225 */
[----:B------:R-:W-:Y:S02]  /*0250*/  LOP3.LUT R17, R37, 0x40, RZ, 0xfc, !PT ;  /* 0x0000004025117812 */ /* 0x000fe400078efcff */
[----:B------:R-:W3:Y:S01]  /*0260*/  LDG.E.EL R19, desc[UR6][R20.64] ;  /* 0x0000000614137981 */ /* 0x000ee2000c2e1900 */
[----:B------:R-:W-:-:S03]  /*0270*/  IMAD.WIDE R10, R11, 0x4, R26 ;  /* 0x000000040b0a7825 */ /* 0x000fc600078e021a */
[----:B------:R-:W3:Y:S01]  /*0280*/  LDG.E.EL R30, desc[UR6][R20.64+0x4] ;  /* 0x00000406141e7981 */ /* 0x000ee2000c2e1900 */
[----:B------:R-:W-:-:S03]  /*0290*/  IMAD R23, R14, 0x2, R17 ;  /* 0x000000020e177824 */ /* 0x000fc600078e0211 */
[----:B------:R-:W5:Y:S01]  /*02a0*/  LDG.E.EL R15, desc[UR6][R10.64] ;  /* 0x000000060a0f7981 */ /* 0x000f62000c2e1900 */
[----:B------:R-:W-:-:S03]  /*02b0*/  IMAD.WIDE R22, R23, 0x4, R26 ;  /* 0x0000000417167825 */ /* 0x000fc600078e021a */
[----:B------:R-:W5:Y:S01]  /*02c0*/  LDG.E.EL R29, desc[UR6][R10.64+0x4] ;  /* 0x000004060a1d7981 */ /* 0x000f62000c2e1900 */
[--C-:B------:R-:W-:Y:S02]  /*02d0*/  IMAD R25, R18, 0x2, R17.reuse ;  /* 0x0000000212197824 */ /* 0x100fe400078e0211 */
[----:B------:R-:W-:Y:S01]  /*02e0*/  IMAD R45, R38, 0x2, R17 ;  /* 0x00000002262d7824 */ /* 0x000fe200078e0211 */
[----:B------:R-:W4:Y:S01]  /*02f0*/  LDG.E.EL R13, desc[UR6][R22.64] ;  /* 0x00000006160d7981 */ /* 0x000f22000c2e1900 */
[----:B------:R-:W-:Y:S01]  /*0300*/  IMAD.WIDE R24, R25, 0x4, R26 ;  /* 0x0000000419187825 */ /* 0x000fe200078e021a */
[----:B------:R-:W-:-:S03]  /*0310*/  LOP3.LUT R5, R4, 0x7fffffe0, RZ, 0xc0, !PT ;  /* 0x7fffffe004057812 */ /* 0x000fc600078ec0ff */
[----:B------:R-:W-:Y:S01]  /*0320*/  IMAD.WIDE R44, R45, 0x4, R26 ;  /* 0x000000042d2c7825 */ /* 0x000fe200078e021a */
[----:B------:R-:W4:Y:S03]  /*0330*/  LDG.E.EL R8, desc[UR6][R24.64] ;  /* 0x0000000618087981 */ /* 0x000f26000c2e1900 */
[----:B------:R-:W-:Y:S02]  /*0340*/  IMAD.IADD R12, R2, 0x1, -R5 ;  /* 0x00000001020c7824 */ /* 0x000fe400078e0a05 */
[----:B------:R-:W4:Y:S02]  /*0350*/  LDG.E.EL R44, desc[UR6][R44.64] ;  /* 0x000000062c2c7981 */ /* 0x000f24000c2e1900 */
[----:B------:R-:W-:-:S04]  /*0360*/  IMAD R5, R12, 0x2, R37 ;  /* 0x000000020c057824 */ /* 0x000fc800078e0225 */
[----:B------:R-:W-:-:S05]  /*0370*/  IMAD.WIDE R4, R5, 0x4, R26 ;  /* 0x0000000405047825 */ /* 0x000fca00078e021a */
[----:B------:R-:W4:Y:S04]  /*0380*/  LDG.E.EL R9, desc[UR6][R4.64] ;  /* 0x0000000604097981 */ /* 0x000f28000c2e1900 */
[----:B------:R1:W4:Y:S02]  /*0390*/  LDG.E.EL R28, desc[UR6][R4.64+0x4] ;  /* 0x00000406041c7981 */ /* 0x000324000c2e1900 */
[----:B01----:R-:W-:-:S04]  /*03a0*/  IMAD R5, R12, 0x2, R17 ;  /* 0x000000020c057824 */ /* 0x003fc800078e0211 */
[----:B------:R-:W-:-:S05]  /*03b0*/  IMAD.WIDE R4, R5, 0x4, R26 ;  /* 0x0000000405047825 */ /* 0x000fca00078e021a */
[----:B------:R0:W4:Y:S02]  /*03c0*/  LDG.E.EL R31, desc[UR6][R4.64] ;  /* 0x00000006041f7981 */ /* 0x000124000c2e1900 */
[----:B0-----:R-:W-:Y:S02]  /*03d0*/  LOP3.LUT R5, R37, 0x40, RZ, 0xfc, !PT ;  /* 0x0000004025057812 */ /* 0x001fe400078efcff */
[C---:B--2---:R-:W-:Y:S02]  /*03e0*/  FSETP.GT.AND P3, PT, R6.reuse, R7, PT ;  /* 0x000000070600720b */ /* 0x044fe40003f64000 */
[----:B------:R-:W-:Y:S02]  /*03f0*/  FSETP.NAN.AND P0, PT, R6, R6, PT ;  /* 0x000000060600720b */ /* 0x000fe40003f08000 */
[----:B---3--:R-:W-:Y:S02]  /*0400*/  FSETP.GT.AND P2, PT, R30, R19, PT ;  /* 0x000000131e00720b */ /* 0x008fe40003f44000 */
[----:B------:R-:W-:-:S07]  /*0410*/  P2R R16, PR, RZ, 0x8 ;  /* 0x00000008ff107803 */ /* 0x000fce0000000000 */
[----:B------:R-:W-:Y:S02]  /*0420*/  @!P3 SEL R6, R6, R7, P0 ;  /* 0x000000070606b207 */ /* 0x000fe40000000000 */
[C---:B-----5:R-:W-:Y:S02]  /*0430*/  FSETP.GT.AND P1, PT, R29.reuse, R15, PT ;  /* 0x0000000f1d00720b */ /* 0x060fe40003f24000 */
[----:B------:R-:W-:Y:S02]  /*0440*/  FSETP.NAN.AND P0, PT, R30, R30, PT ;  /* 0x0000001e1e00720b */ /* 0x000fe40003f08000 */
[----:B----4-:R-:W-:Y:S02]  /*0450*/  FSETP.GEU.AND P3, PT, R6, R13, PT ;  /* 0x0000000d0600720b */ /* 0x010fe40003f6e000 */
[----:B------:R-:W-:Y:S02]  /*0460*/  @!P2 SEL R30, R30, R19, P0 ;  /* 0x000000131e1ea207 */ /* 0x000fe40000000000 */
[----:B------:R-:W-:-:S02]  /*0470*/  FSETP.NAN.AND P0, PT, R29, R29, PT ;  /* 0x0000001d1d00720b */ /* 0x000fc40003f08000 */
[----:B------:R-:W-:Y:S02]  /*0480*/  P2R R25, PR, RZ, 0x4 ;  /* 0x00000004ff197803 */ /* 0x000fe40000000000 */
[----:B------:R-:W-:Y:S02]  /*0490*/  FSETP.GEU.AND P2, PT, R30, R8, PT ;  /* 0x000000081e00720b */ /* 0x000fe40003f4e000 */
[----:B------:R-:W-:Y:S02]  /*04a0*/  @!P1 SEL R29, R29, R15, P0 ;  /* 0x0000000f1d1d9207 */ /* 0x000fe40000000000 */
[----:B------:R-:W-:Y:S02]  /*04b0*/  P2R R24, PR, RZ, 0x2 ;  /* 0x00000002ff187803 */ /* 0x000fe40000000000 */
[----:B------:R-:W-:Y:S02]  /*04c0*/  FSETP.NAN.AND P0, PT, R13, R13, PT ;  /* 0x0000000d0d00720b */ /* 0x000fe40003f08000 */
[----:B------:R-:W-:-:S02]  /*04d0*/  FSETP.GEU.AND P1, PT, R29, R44, PT ;  /* 0x0000002c1d00720b */ /* 0x000fc40003f2e000 */
[----:B------:R-:W-:Y:S02]  /*04e0*/  @P3 SEL R13, R13, R6, P0 ;  /* 0x000000060d0d3207 */ /* 0x000fe40000000000 */
[----:B------:R-:W-:-:S04]  /*04f0*/  FSETP.NAN.AND P0, PT, R8, R8, PT ;  /* 0x000000080800720b */ /* 0x000fc80003f08000 */
[----:B------:R-:W-:Y:S02]  /*0500*/  @P2 SEL R8, R8, R30, P0 ;  /* 0x0000001e08082207 */ /* 0x000fe40000000000 */
[C---:B------:R-:W-:Y:S02]  /*0510*/  FSETP.NAN.AND P0, PT, R44.reuse, R44, PT ;  /* 0x0000002c2c00720b */ /* 0x040fe40003f08000 */
[----:B------:R-:W-:Y:S02]  /*0520*/  P2R R10, PR, RZ, 0x2 ;  /* 0x00000002ff0a7803 */ /* 0x000fe40000000000 */
[----:B------:R-:W-:Y:S02]  /*0530*/  @P1 SEL R44, R44, R29, P0 ;  /* 0x0000001d2c2c1207 */ /* 0x000fe40000000000 */
[----:B------:R-:W-:Y:S02]  /*0540*/  FSETP.GT.AND P1, PT, R28, R9, PT ;  /* 0x000000091c00720b */ /* 0x000fe40003f24000 */
[----:B------:R-:W-:-:S02]  /*0550*/  LOP3.LUT R7, R0, 0x4, R39, 0xfe, !PT ;  /* 0x0000000400077812 */ /* 0x000fc400078efe27 */
[----:B------:R-:W-:Y:S02]  /*0560*/  FSETP.NAN.AND P0, PT, R28, R28, PT ;  /* 0x0000001c1c00720b */ /* 0x000fe40003f08000 */
[----:B------:R-:W-:-:S04]  /*0570*/  LEA.HI R6, R34, R7, RZ, 0x5 ;  /* 0x0000000722067211 */ /* 0x000fc800078f28ff */
[----:B------:R-:W-:-:S03]  /*0580*/  LOP3.LUT R6, R6, 0x7fffffe0, RZ, 0xc0, !PT ;  /* 0x7fffffe006067812 */ /* 0x000fc600078ec0ff */
[----:B------:R-:W-:Y:S02]  /*0590*/  @!P1 SEL R28, R28, R9, P0 ;  /* 0x000000091c1c9207 */ /* 0x000fe40000000000 */
[----:B------:R-:W-:Y:S01]  /*05a0*/  P2R R23, PR, RZ, 0x2 ;  /* 0x00000002ff177803 */ /* 0x000fe20000000000 */
[----:B------:R-:W-:Y:S01]  /*05b0*/  IMAD.IADD R30, R7, 0x1, -R6 ;  /* 0x00000001071e7824 */ /* 0x000fe200078e0a06 */
[----:B------:R-:W-:-:S03]  /*05c0*/  FSETP.GEU.AND P1, PT, R28, R31, PT ;  /* 0x0000001f1c00720b */ /* 0x000fc60003f2e000 */
[----:B------:R-:W-:Y:S01]  /*05d0*/  IMAD R7, R30, 0x2, R37 ;  /* 0x000000021e077824 */ /* 0x000fe200078e0225 */
[----:B------:R-:W-:-:S03]  /*05e0*/  FSETP.NAN.AND P0, PT, R31, R31, PT ;  /* 0x0000001f1f00720b */ /* 0x000fc60003f08000 */
[----:B------:R-:W-:-:S05]  /*05f0*/  IMAD.WIDE R6, R7, 0x4, R26 ;  /* 0x0000000407067825 */ /* 0x000fca00078e021a */
[----:B------:R-:W2:Y:S01]  /*0600*/  LDG.E.EL R9, desc[UR6][R6.64] ;  /* 0x0000000606097981 */ /* 0x000ea2000c2e1900 */
[----:B------:R-:W-:-:S03]  /*0610*/  @P1 SEL R31, R31, R28, P0 ;  /* 0x0000001c1f1f1207 */ /* 0x000fc60000000000 */
[----:B------:R0:W2:Y:S01]  /*0620*/  LDG.E.EL R28, desc[UR6][R6.64+0x4] ;  /* 0x00000406061c7981 */ /* 0x0000a2000c2e1900 */
[----:B------:R-:W-:-:S04]  /*0630*/  IMAD R5, R30, 0x2, R5 ;  /* 0x000000021e057824 */ /* 0x000fc800078e0205 */
[----:B------:R-:W-:-:S05]  /*0640*/  IMAD.WIDE R4, R5, 0x4, R26 ;  /* 0x0000000405047825 */ /* 0x000fca00078e021a */
[----:B------:R-:W3:Y:S01]  /*0650*/  LDG.E.EL R29, desc[UR6][R4.64] ;  /* 0x00000006041d7981 */ /* 0x000ee2000c2e1900 */
[----:B------:R-:W-:Y:S02]  /*0660*/  P2R R32, PR, RZ, 0x2 ;  /* 0x00000002ff207803 */ /* 0x000fe40000000000 */
[----:B0-----:R-:W-:-:S04]  /*0670*/  LOP3.LUT R7, R0, 0x5, R39, 0xfe, !PT ;  /* 0x0000000500077812 */ /* 0x001fc800078efe27 */
[----:B------:R-:W-:-:S04]  /*0680*/  LEA.HI R6, R34, R7, RZ, 0x5 ;  /* 0x0000000722067211 */ /* 0x000fc800078f28ff */
[----:B------:R-:W-:Y:S02]  /*0690*/  LOP3.LUT R6, R6, 0x7fffffe0, RZ, 0xc0, !PT ;  /* 0x7fffffe006067812 */ /* 0x000fe400078ec0ff */
[C---:B--2---:R-:W-:Y:S02]  /*06a0*/  FSETP.GT.AND P1, PT, R28.reuse, R9, PT ;  /* 0x000000091c00720b */ /* 0x044fe40003f24000 */
[----:B------:R-:W-:Y:S02]  /*06b0*/  FSETP.NAN.AND P0, PT, R28, R28, PT ;  /* 0x0000001c1c00720b */ /* 0x000fe40003f08000 */
[----:B------:R-:W-:-:S09]  /*06c0*/  P2R R22, PR, RZ, 0x2 ;  /* 0x00000002ff167803 */ /* 0x000fd20000000000 */
[----:B------:R-:W-:-:S04]  /*06d0*/  @!P1 SEL R28, R28, R9, P0 ;  /* 0x000000091c1c9207 */ /* 0x000fc80000000000 */
[-C--:B---3--:R-:W-:Y:S02]  /*06e0*/  FSETP.GEU.AND P1, PT, R28, R29.reuse, PT ;  /* 0x0000001d1c00720b */ /* 0x088fe40003f2e000 */
[----:B------:R-:W-:-:S11]  /*06f0*/  FSETP.NAN.AND P0, PT, R29, R29, PT ;  /* 0x0000001d1d00720b */ /* 0x000fd60003f08000 */
[----:B------:R-:W-:Y:S01]  /*0700*/  @P1 SEL R29, R29, R28, P0 ;  /* 0x0000001c1d1d1207 */ /* 0x000fe20000000000 */
[----:B------:R-:W-:-:S04]  /*0710*/  IMAD.IADD R28, R7, 0x1, -R6 ;  /* 0x00000001071c7824 */ /* 0x000fc800078e0a06 */
[----:B------:R-:W-:-:S04]  /*0720*/  IMAD R7, R28, 0x2, R37 ;  /* 0x000000021c077824 */ /* 0x000fc800078e0225 */
[----:B------:R-:W-:-:S05]  /*0730*/  IMAD.WIDE R6, R7, 0x4, R26 ;  /* 0x0000000407067825 */ /* 0x000fca00078e021a */
[----:B------:R-:W2:Y:S04]  /*0740*/  LDG.E.EL R9, desc[UR6][R6.64] ;  /* 0x0000000606097981 */ /* 0x000ea8000c2e1900 */
[----:B------:R0:W2:Y:S01]  /*0750*/  LDG.E.EL R15, desc[UR6][R6.64+0x4] ;  /* 0x00000406060f7981 */ /* 0x0000a2000c2e1900 */
[----:B------:R-:W-:-:S04]  /*0760*/  IMAD R5, R28, 0x2, R17 ;  /* 0x000000021c057824 */ /* 0x000fc800078e0211 */
[----:B------:R-:W-:-:S05]  /*0770*/  IMAD.WIDE R4, R5, 0x4, R26 ;  /* 0x0000000405047825 */ /* 0x000fca00078e021a */
[----:B------:R-:W3:Y:S01]  /*0780*/  LDG.E.EL R40, desc[UR6][R4.64] ;  /* 0x0000000604287981 */ /* 0x000ee2000c2e1900 */
[----:B------:R-:W-:Y:S02]  /*0790*/  P2R R36, PR, RZ, 0x2 ;  /* 0x00000002ff247803 */ /* 0x000fe40000000000 */
[----:B------:R-:W-:-:S05]  /*07a0*/  LOP3.LUT R33, R37, 0x41, RZ, 0xfc, !PT ;  /* 0x0000004125217812 */ /* 0x000fca00078efcff */
[----:B0-----:R-:W-:-:S04]  /*07b0*/  IMAD R7, R18, 0x2, R33 ;  /* 0x0000000212077824 */ /* 0x001fc800078e0221 */
[----:B------:R-:W-:Y:S01]  /*07c0*/  IMAD.WIDE R6, R7, 0x4, R26 ;  /* 0x0000000407067825 */ /* 0x000fe200078e021a */
[C---:B--2---:R-:W-:Y:S02]  /*07d0*/  FSETP.GT.AND P1, PT, R15.reuse, R9, PT ;  /* 0x000000090f00720b */ /* 0x044fe40003f24000 */
[----:B------:R-:W-:-:S11]  /*07e0*/  FSETP.NAN.AND P0, PT, R15, R15, PT ;  /* 0x0000000f0f00720b */ /* 0x000fd60003f08000 */
[----:B------:R-:W-:-:S04]  /*07f0*/  @!P1 SEL R15, R15, R9, P0 ;  /* 0x000000090f0f9207 */ /* 0x000fc80000000000 */
[-C--:B---3--:R-:W-:Y:S02]  /*0800*/  FSETP.GEU.AND P0, PT, R15, R40.reuse, PT ;  /* 0x000000280f00720b */ /* 0x088fe40003f0e000 */
[----:B------:R-:W-:Y:S02]  /*0810*/  P2R R21, PR, RZ, 0x2 ;  /* 0x00000002ff157803 */ /* 0x000fe40000000000 */
[----:B------:R-:W-:-:S09]  /*0820*/  FSETP.NAN.AND P1, PT, R40, R40, PT ;  /* 0x000000282800720b */ /* 0x000fd20003f28000 */
[----:B------:R-:W-:Y:S02]  /*0830*/  @P0 SEL R40, R40, R15, P1 ;  /* 0x0000000f28280207 */ /* 0x000fe40000800000 */
[----:B------:R-:W2:Y:S01]  /*0840*/  LDG.E.EL R15, desc[UR6][R6.64] ;  /* 0x00000006060f7981 */ /* 0x000ea2000c2e1900 */
[----:B------:R-:W-:Y:S01]  /*0850*/  P2R R11, PR, RZ, 0x4 ;  /* 0x00000004ff0b7803 */ /* 0x000fe20000000000 */
[----:B------:R-:W-:Y:S01]  /*0860*/  IMAD R9, R14, 0x2, R33 ;  /* 0x000000020e097824 */ /* 0x000fe200078e0221 */
[-C--:B--2---:R-:W-:Y:S02]  /*0870*/  FSETP.GEU.AND P2, PT, R8, R15.reuse, PT ;  /* 0x0000000f0800720b */ /* 0x084fe40003f4e000 */
[----:B------:R-:W-:-:S11]  /*0880*/  FSETP.NAN.AND P1, PT, R15, R15, PT ;  /* 0x0000000f0f00720b */ /* 0x000fd60003f28000 */
[----:B------:R-:W-:Y:S01]  /*0890*/  @P2 SEL R15, R15, R8, P1 ;  /* 0x000000080f0f2207 */ /* 0x000fe20000800000 */
[----:B------:R-:W-:-:S05]  /*08a0*/  IMAD.WIDE R8, R9, 0x4, R26 ;  /* 0x0000000409087825 */ /* 0x000fca00078e021a */
[----:B------:R-:W2:Y:S01]  /*08b0*/  LDG.E.EL R14, desc[UR6][R8.64] ;  /* 0x00000006080e7981 */ /* 0x000ea2000c2e1900 */
[----:B------:R-:W-:-:S04]  /*08c0*/  LOP3.LUT R5, R0, 0x6, R39, 0xfe, !PT ;  /* 0x0000000600057812 */ /* 0x000fc800078efe27 */
[----:B------:R-:W-:-:S04]  /*08d0*/  LEA.HI R6, R34, R5, RZ, 0x5 ;  /* 0x0000000522067211 */ /* 0x000fc800078f28ff */
[----:B------:R-:W-:Y:S02]  /*08e0*/  LOP3.LUT R6, R6, 0x7fffffe0, RZ, 0xc0, !PT ;  /* 0x7fffffe006067812 */ /* 0x000fe400078ec0ff */
[----:B------:R-:W-:-:S03]  /*08f0*/  P2R R4, PR, RZ, 0x1 ;  /* 0x00000001ff047803 */ /* 0x000fc60000000000 */
[----:B------:R-:W-:-:S04]  /*0900*/  IMAD.IADD R42, R5, 0x1, -R6 ;  /* 0x00000001052a7824 */ /* 0x000fc800078e0a06 */
[----:B------:R-:W-:-:S04]  /*0910*/  IMAD R7, R42, 0x2, R37 ;  /* 0x000000022a077824 */ /* 0x000fc800078e0225 */
[----:B------:R-:W-:-:S05]  /*0920*/  IMAD.WIDE R6, R7, 0x4, R26 ;  /* 0x0000000407067825 */ /* 0x000fca00078e021a */
[----:B------:R-:W3:Y:S01]  /*0930*/  LDG.E.EL R41, desc[UR6][R6.64+0x4] ;  /* 0x0000040606297981 */ /* 0x000ee2000c2e1900 */
[-C--:B--2---:R-:W-:Y:S02]  /*0940*/  FSETP.GEU.AND P0, PT, R13, R14.reuse, PT ;  /* 0x0000000e0d00720b */ /* 0x084fe40003f0e000 */
[----:B------:R-:W-:-:S11]  /*0950*/  FSETP.NAN.AND P1, PT, R14, R14, PT ;  /* 0x0000000e0e00720b */ /* 0x000fd60003f28000 */
[----:B------:R-:W-:Y:S02]  /*0960*/  @P0 SEL R14, R14, R13, P1 ;  /* 0x0000000d0e0e0207 */ /* 0x000fe40000800000 */
[----:B------:R-:W2:Y:S01]  /*0970*/  LDG.E.EL R13, desc[UR6][R6.64] ;  /* 0x00000006060d7981 */ /* 0x000ea2000c2e1900 */
[----:B------:R-:W-:Y:S01]  /*0980*/  P2R R19, PR, RZ, 0x1 ;  /* 0x00000001ff137803 */ /* 0x000fe20000000000 */
[----:B------:R-:W-:-:S04]  /*0990*/  IMAD R9, R38, 0x2, R33 ;  /* 0x0000000226097824 */ /* 0x000fc800078e0221 */
[----:B------:R-:W-:Y:S01]  /*09a0*/  IMAD.WIDE R8, R9, 0x4, R26 ;  /* 0x0000000409087825 */ /* 0x000fe200078e021a */
[C---:B---3--:R-:W-:Y:S02]  /*09b0*/  FSETP.NAN.AND P1, PT, R41.reuse, R41, PT ;  /* 0x000000292900720b */ /* 0x048fe40003f28000 */
[----:B--2---:R-:W-:-:S13]  /*09c0*/  FSETP.GT.AND P0, PT, R41, R13, PT ;  /* 0x0000000d2900720b */ /* 0x004fda0003f04000 */
[----:B------:R-:W-:Y:S02]  /*09d0*/  @!P0 SEL R41, R41, R13, P1 ;  /* 0x0000000d29298207 */ /* 0x000fe40000800000 */
[----:B------:R0:W2:Y:S01]  /*09e0*/  LDG.E.EL R13, desc[UR6][R8.64] ;  /* 0x00000006080d7981 */ /* 0x0000a2000c2e1900 */
[----:B------:R-:W-:-:S04]  /*09f0*/  LOP3.LUT R39, R0, 0x7, R39, 0xfe, !PT ;  /* 0x0000000700277812 */ /* 0x000fc800078efe27 */
[----:B------:R-:W-:-:S04]  /*0a00*/  LEA.HI R34, R34, R39, RZ, 0x5 ;  /* 0x0000002722227211 */ /* 0x000fc800078f28ff */
[----:B------:R-:W-:Y:S01]  /*0a10*/  LOP3.LUT R34, R34, 0x7fffffe0, RZ, 0xc0, !PT ;  /* 0x7fffffe022227812 */ /* 0x000fe200078ec0ff */
[----:B------:R-:W-:Y:S01]  /*0a20*/  IMAD R35, R42, 0x2, R17 ;  /* 0x000000022a237824 */ /* 0x000fe200078e0211 */
[----:B------:R-:W-:-:S03]  /*0a30*/  P2R R5, PR, RZ, 0x1 ;  /* 0x00000001ff057803 */ /* 0x000fc60000000000 */
[----:B------:R-:W-:Y:S02]  /*0a40*/  IMAD.IADD R34, R39, 0x1, -R34 ;  /* 0x0000000127227824 */ /* 0x000fe400078e0a22 */
[----:B------:R-:W-:-:S04]  /*0a50*/  IMAD.WIDE R6, R35, 0x4, R26 ;  /* 0x0000000423067825 */ /* 0x000fc800078e021a */
[----:B0-----:R-:W-:Y:S01]  /*0a60*/  IMAD R9, R34, 0x2, R37 ;  /* 0x0000000222097824 */ /* 0x001fe200078e0225 */
[----:B------:R-:W3:Y:S03]  /*0a70*/  LDG.E.EL R35, desc[UR6][R6.64] ;  /* 0x0000000606237981 */ /* 0x000ee6000c2e1900 */
[----:B------:R-:W-:-:S05]  /*0a80*/  IMAD.WIDE R8, R9, 0x4, R26 ;  /* 0x0000000409087825 */ /* 0x000fca00078e021a */
[----:B------:R-:W4:Y:S01]  /*0a90*/  LDG.E.EL R37, desc[UR6][R8.64+0x4] ;  /* 0x0000040608257981 */ /* 0x000f22000c2e1900 */
[-C--:B--2---:R-:W-:Y:S02]  /*0aa0*/  FSETP.GEU.AND P0, PT, R44, R13.reuse, PT ;  /* 0x0000000d2c00720b */ /* 0x084fe40003f0e000 */
[----:B------:R-:W-:-:S11]  /*0ab0*/  FSETP.NAN.AND P1, PT, R13, R13, PT ;  /* 0x0000000d0d00720b */ /* 0x000fd60003f28000 */
[----:B------:R-:W-:Y:S02]  /*0ac0*/  @P0 SEL R13, R13, R44, P1 ;  /* 0x0000002c0d0d0207 */ /* 0x000fe40000800000 */
[----:B------:R-:W2:Y:S01]  /*0ad0*/  LDG.E.EL R44, desc[UR6][R8.64] ;  /* 0x00000006082c7981 */ /* 0x000ea2000c2e1900 */
[----:B------:R-:W-:Y:S02]  /*0ae0*/  P2R R38, PR, RZ, 0x1 ;  /* 0x00000001ff267803 */ /* 0x000fe40000000000 */
[-C--:B---3--:R-:W-:Y:S02]  /*0af0*/  FSETP.GEU.AND P1, PT, R41, R35.reuse, PT ;  /* 0x000000232900720b */ /* 0x088fe40003f2e000 */
[----:B------:R-:W-:Y:S02]  /*0b00*/  P2R R18, PR, RZ, 0x4 ;  /* 0x00000004ff127803 */ /* 0x000fe40000000000 */
[----:B------:R-:W-:-:S09]  /*0b10*/  FSETP.NAN.AND P2, PT, R35, R35, PT ;  /* 0x000000232300720b */ /* 0x000fd20003f48000 */
[----:B------:R-:W-:Y:S02]  /*0b20*/  @P1 SEL R35, R35, R41, P2 ;  /* 0x0000002923231207 */ /* 0x000fe40001000000 */
[C---:B----4-:R-:W-:Y:S02]  /*0b30*/  FSETP.NAN.AND P2, PT, R37.reuse, R37, PT ;  /* 0x000000252500720b */ /* 0x050fe40003f48000 */
[----:B------:R-:W-:Y:S01]  /*0b40*/  P2R R20, PR, RZ, 0x8 ;  /* 0x00000008ff147803 */ /* 0x000fe20000000000 */
[----:B------:R-:W-:Y:S01]  /*0b50*/  IMAD R17, R34, 0x2, R17 ;  /* 0x0000000222117824 */ /* 0x000fe200078e0211 */
[----:B--2---:R-:W-:-:S04]  /*0b60*/  FSETP.GT.AND P0, PT, R37, R44, PT ;  /* 0x0000002c2500720b */ /* 0x004fc80003f04000 */
[----:B------:R-:W-:-:S09]  /*0b70*/  P2R R7, PR, RZ, 0x1 ;  /* 0x00000001ff077803 */ /* 0x000fd20000000000 */
[----:B------:R-:W-:Y:S02]  /*0b80*/  @!P0 SEL R37, R37, R44, P2 ;  /* 0x0000002c25258207 */ /* 0x000fe40001000000 */
[----:B------:R-:W-:-:S04]  /*0b90*/  ISETP.NE.AND P0, PT, R36, RZ, PT ;  /* 0x000000ff2400720c */ /* 0x000fc80003f05270 */
[----:B------:R-:W-:Y:S02]  /*0ba0*/  P2R R8, PR, RZ, 0x1 ;  /* 0x00000001ff087803 */ /* 0x000fe40000000000 */
        /* <DEDUP_REMOVED lines=18> */
[----:B------:R-:W-:Y:S01]  /*0cd0*/  ISETP.NE.AND P0, PT, R16, RZ, PT ;  /* 0x000000ff1000720c */ /* 0x000fe20003f05270 */
[----:B------:R-:W-:-:S05]  /*0ce0*/  IMAD.WIDE R16, R17, 0x4, R26 ;  /* 0x0000000411107825 */ /* 0x000fca00078e021a */
[----:B------:R-:W2:Y:S02]  /*0cf0*/  LDG.E.EL R36, desc[UR6][R16.64] ;  /* 0x0000000610247981 */ /* 0x000ea4000c2e1900 */
[-C--:B--2---:R-:W-:Y:S02]  /*0d00*/  FSETP.GEU.AND P2, PT, R37, R36.reuse, PT ;  /* 0x000000242500720b */ /* 0x084fe40003f4e000 */
[----:B------:R-:W-:-:S11]  /*0d10*/  FSETP.NAN.AND P3, PT, R36, R36, PT ;  /* 0x000000242400720b */ /* 0x000fd60003f68000 */
[----:B------:R-:W-:Y:S02]  /*0d20*/  @P2 SEL R36, R36, R37, P3 ;  /* 0x0000002524242207 */ /* 0x000fe40001800000 */
[----:B------:R-:W-:Y:S02]  /*0d30*/  P2R R37, PR, RZ, 0x4 ;  /* 0x00000004ff257803 */ /* 0x000fe40000000000 */
[----:B------:R-:W-:-:S04]  /*0d40*/  ISETP.NE.AND P2, PT, R38, RZ, PT ;  /* 0x000000ff2600720c */ /* 0x000fc80003f45270 */
[----:B------:R-:W-:Y:S02]  /*0d50*/  P2R R38, PR, RZ, 0x4 ;  /* 0x00000004ff267803 */ /* 0x000fe40000000000 */
[----:B------:R-:W-:Y:S01]  /*0d60*/  ISETP.NE.AND P2, PT, R19, RZ, PT ;  /* 0x000000ff1300720c */ /* 0x000fe20003f45270 */
[----:B------:R-:W-:-:S03]  /*0d70*/  IMAD R19, R12, 0x2, R33 ;  /* 0x000000020c137824 */ /* 0x000fc600078e0221 */
[----:B------:R-:W-:Y:S02]  /*0d80*/  P2R R39, PR, RZ, 0x4 ;  /* 0x00000004ff277803 */ /* 0x000fe40000000000 */
[----:B------:R-:W-:Y:S01]  /*0d90*/  ISETP.NE.AND P2, PT, R18, RZ, PT ;  /* 0x000000ff1200720c */ /* 0x000fe20003f45270 */
[----:B------:R-:W-:-:S05]  /*0da0*/  IMAD.WIDE R18, R19, 0x4, R26 ;  /* 0x0000000413127825 */ /* 0x000fca00078e021a */
[----:B------:R-:W2:Y:S01]  /*0db0*/  LDG.E.EL R12, desc[UR6][R18.64] ;  /* 0x00000006120c7981 */ /* 0x000ea2000c2e1900 */
[----:B------:R-:W-:Y:S02]  /*0dc0*/  P2R R6, PR, RZ, 0x2 ;  /* 0x00000002ff067803 */ /* 0x000fe40000000000 */
[-C--:B--2---:R-:W-:Y:S02]  /*0dd0*/  FSETP.GEU.AND P1, PT, R31, R12.reuse, PT ;  /* 0x0000000c1f00720b */ /* 0x084fe40003f2e000 */
[----:B------:R-:W-:-:S11]  /*0de0*/  FSETP.NAN.AND P3, PT, R12, R12, PT ;  /* 0x0000000c0c00720b */ /* 0x000fd60003f68000 */
[----:B------:R-:W-:Y:S01]  /*0df0*/  @P1 SEL R12, R12, R31, P3 ;  /* 0x0000001f0c0c1207 */ /* 0x000fe20001800000 */
[----:B------:R-:W-:-:S04]  /*0e00*/  IMAD R31, R30, 0x2, R33 ;  /* 0x000000021e1f7824 */ /* 0x000fc800078e0221 */
[----:B------:R-:W-:-:S05]  /*0e10*/  IMAD.WIDE R30, R31, 0x4, R26 ;  /* 0x000000041f1e7825 */ /* 0x000fca00078e021a */
[----:B------:R0:W2:Y:S01]  /*0e20*/  LDG.E.EL R16, desc[UR6][R30.64] ;  /* 0x000000061e107981 */ /* 0x0000a2000c2e1900 */
[----:B------:R-:W-:-:S04]  /*0e30*/  IMAD R19, R42, 0x2, R33 ;  /* 0x000000022a137824 */ /* 0x000fc800078e0221 */
[----:B0-----:R-:W-:-:S05]  /*0e40*/  IMAD.WIDE R30, R19, 0x4, R26 ;  /* 0x00000004131e7825 */ /* 0x001fca00078e021a */
[----:B------:R-:W3:Y:S01]  /*0e50*/  LDG.E.EL R18, desc[UR6][R30.64] ;  /* 0x000000061e127981 */ /* 0x000ee2000c2e1900 */
[-C--:B--2---:R-:W-:Y:S02]  /*0e60*/  FSETP.GEU.AND P3, PT, R29, R16.reuse, PT ;  /* 0x000000101d00720b */ /* 0x084fe40003f6e000 */
[----:B------:R-:W-:-:S11]  /*0e70*/  FSETP.NAN.AND P4, PT, R16, R16, PT ;  /* 0x000000101000720b */ /* 0x000fd60003f88000 */
[----:B------:R-:W-:Y:S01]  /*0e80*/  @P3 SEL R16, R16, R29, P4 ;  /* 0x0000001d10103207 */ /* 0x000fe20002000000 */
[----:B------:R-:W-:-:S04]  /*0e90*/  IMAD R29, R28, 0x2, R33 ;  /* 0x000000021c1d7824 */ /* 0x000fc800078e0221 */
[----:B------:R-:W-:-:S05]  /*0ea0*/  IMAD.WIDE R28, R29, 0x4, R26 ;  /* 0x000000041d1c7825 */ /* 0x000fca00078e021a */
[----:B------:R0:W2:Y:S01]  /*0eb0*/  LDG.E.EL R17, desc[UR6][R28.64] ;  /* 0x000000061c117981 */ /* 0x0000a2000c2e1900 */
[----:B------:R-:W-:-:S04]  /*0ec0*/  IMAD R33, R34, 0x2, R33 ;  /* 0x0000000222217824 */ /* 0x000fc800078e0221 */
[----:B------:R-:W-:-:S05]  /*0ed0*/  IMAD.WIDE R26, R33, 0x4, R26 ;  /* 0x00000004211a7825 */ /* 0x000fca00078e021a */
[----:B------:R-:W4:Y:S01]  /*0ee0*/  LDG.E.EL R19, desc[UR6][R26.64] ;  /* 0x000000061a137981 */ /* 0x000f22000c2e1900 */
[----:B---3--:R-:W-:Y:S02]  /*0ef0*/  FSETP.NAN.AND P6, PT, R18, R18, PT ;  /* 0x000000121200720b */ /* 0x008fe40003fc8000 */
[----:B------:R-:W-:Y:S01]  /*0f00*/  P2R R32, PR, RZ, 0x1 ;  /* 0x00000001ff207803 */ /* 0x000fe20000000000 */
[----:B------:R-:W-:Y:S01]  /*0f10*/  UPRMT UR4, UR5, 0x654, UR4 ;  /* 0x0000065405047896 */ /* 0x000fe20008000004 */
[----:B------:R-:W-:-:S05]  /*0f20*/  IMAD.SHL.U32 R3, R3, 0x4, RZ ;  /* 0x0000000403037824 */ /* 0x000fca00078e00ff */
[----:B------:R-:W-:-:S04]  /*0f30*/  LOP3.LUT R3, R3, 0x1fc, RZ, 0xc0, !PT ;  /* 0x000001fc03037812 */ /* 0x000fc800078ec0ff */
[----:B0-----:R-:W-:Y:S02]  /*0f40*/  LEA R29, R3, UR4, 0x2 ;  /* 0x00000004031d7c11 */ /* 0x001fe4000f8e10ff */
[----:B------:R-:W-:Y:S02]  /*0f50*/  LOP3.LUT R3, R0, R3, RZ, 0xfc, !PT ;  /* 0x0000000300037212 */ /* 0x000fe400078efcff */
[----:B------:R-:W-:Y:S02]  /*0f60*/  SHF.R.S32.HI R0, RZ, 0x1f, R0 ;  /* 0x0000001fff007819 */ /* 0x000fe40000011400 */
[-C--:B--2---:R-:W-:Y:S02]  /*0f70*/  FSETP.GEU.AND P4, PT, R40, R17.reuse, PT ;  /* 0x000000112800720b */ /* 0x084fe40003f8e000 */
[----:B------:R-:W-:-:S11]  /*0f80*/  FSETP.NAN.AND P5, PT, R17, R17, PT ;  /* 0x000000111100720b */ /* 0x000fd60003fa8000 */
[----:B------:R-:W-:Y:S02]  /*0f90*/  @P4 SEL R17, R17, R40, P5 ;  /* 0x0000002811114207 */ /* 0x000fe40002800000 */
[----:B------:R-:W-:Y:S02]  /*0fa0*/  FSETP.GEU.AND P5, PT, R35, R18, PT ;  /* 0x000000122300720b */ /* 0x000fe40003fae000 */
[----:B----4-:R-:W-:-:S11]  /*0fb0*/  FSETP.NAN.AND P0, PT, R19, R19, PT ;  /* 0x000000131300720b */ /* 0x010fd60003f08000 */
[----:B------:R-:W-:Y:S02]  /*0fc0*/  @P5 SEL R18, R18, R35, P6 ;  /* 0x0000002312125207 */ /* 0x000fe40003000000 */
[----:B------:R-:W-:-:S13]  /*0fd0*/  FSETP.GEU.AND P6, PT, R36, R19, PT ;  /* 0x000000132400720b */ /* 0x000fda0003fce000 */
[----:B------:R-:W-:Y:S02]  /*0fe0*/  @P6 SEL R19, R19, R36, P0 ;  /* 0x0000002413136207 */ /* 0x000fe40000000000 */
[----:B------:R-:W-:-:S04]  /*0ff0*/  ISETP.NE.AND P0, PT, R32, RZ, PT ;  /* 0x000000ff2000720c */ /* 0x000fc80003f05270 */
[----:B------:R-:W-:Y:S02]  /*1000*/  SEL R28, RZ, 0x1, !P0 ;  /* 0x00000001ff1c7807 */ /* 0x000fe40004000000 */
        /* <DEDUP_REMOVED lines=11> */
[----:B------:R-:W-:Y:S02]  /*10c0*/  SEL R28, R28, 0x2, P0 ;  /* 0x000000021c1c7807 */ /* 0x000fe40000000000 */
        /* <DEDUP_REMOVED lines=8> */
[----:B------:R-:W-:Y:S02]  /*1150*/  ISETP.NE.AND P0, PT, R4, RZ, PT ;  /* 0x000000ff0400720c */ /* 0x000fe40003f05270 */
[----:B------:R-:W0:Y:S02]  /*1160*/  S2R R4, SR_TID.X ;  /* 0x0000000000047919 */ /* 0x000e240000002100 */
[----:B0-----:R-:W-:-:S05]  /*1170*/  IMAD.SHL.U32 R4, R4, 0x8, RZ ;  /* 0x0000000804047824 */ /* 0x001fca00078e00ff */
[----:B------:R-:W-:-:S04]  /*1180*/  LOP3.LUT R4, R4, 0x3f8, RZ, 0xc0, !PT ;  /* 0x000003f804047812 */ /* 0x000fc800078ec0ff */
[----:B------:R-:W-:Y:S01]  /*1190*/  LEA R26, R4, UR4, 0x2 ;  /* 0x00000004041a7c11 */ /* 0x000fe2000f8e10ff */
[----:B------:R-:W-:-:S04]  /*11a0*/  ULDC.64 UR4, c[0x0][0x218] ;  /* 0x0000860000047ab9 */ /* 0x000fc80000000a00 */
[----:B------:R0:W-:Y:S04]  /*11b0*/  STS.128 [R26], R12 ;  /* 0x0000000c1a007388 */ /* 0x0001e80000000c00 */
[----:B------:R1:W-:Y:S01]  /*11c0*/  STS.128 [R26+0x10], R16 ;  /* 0x000010101a007388 */ /* 0x0003e20000000c00 */
[----:B------:R-:W-:Y:S01]  /*11d0*/  BAR.SYNC.DEFER_BLOCKING 0x0 ;  /* 0x0000000000007b1d */ /* 0x000fe20000010000 */
[----:B------:R-:W-:Y:S02]  /*11e0*/  SEL R21, R21, 0x2, P0 ;  /* 0x0000000215157807 */ /* 0x000fe40000000000 */
[----:B------:R-:W-:Y:S02]  /*11f0*/  SEL R23, R23, 0x3, P1 ;  /* 0x0000000317177807 */ /* 0x000fe40000800000 */
[----:B------:R-:W-:-:S02]  /*1200*/  SEL R27, R21, 0x3, P4 ;  /* 0x00000003151b7807 */ /* 0x000fc40002000000 */
[----:B------:R-:W-:Y:S01]  /*1210*/  ISETP.NE.AND P0, PT, R7, RZ, PT ;  /* 0x000000ff0700720c */ /* 0x000fe20003f05270 */
[----:B------:R-:W2:Y:S01]  /*1220*/  LDC.64 R20, c[0x0][0x218] ;  /* 0x00008600ff147b82 */ /* 0x000ea20000000a00 */
[----:B------:R-:W-:Y:S02]  /*1230*/  ISETP.NE.AND P1, PT, R6, RZ, PT ;  /* 0x000000ff0600720c */ /* 0x000fe40003f25270 */
[----:B------:R-:W-:Y:S02]  /*1240*/  ISETP.NE.AND P4, PT, R5, RZ, PT ;  /* 0x000000ff0500720c */ /* 0x000fe40003f85270 */
[----:B------:R-:W-:Y:S01]  /*1250*/  SEL R25, R25, 0x3, P2 ;  /* 0x0000000319197807 */ /* 0x000fe20001000000 */
[----:B------:R-:W3:Y:S04]  /*1260*/  LDS.128 R8, [R29] ;  /* 0x000000001d087984 */ /* 0x000ee80000000c00 */
[----:B------:R4:W5:Y:S01]  /*1270*/  LDS.128 R4, [R29+0x800] ;  /* 0x000800001d047984 */ /* 0x0009620000000c00 */
[----:B------:R-:W-:-:S04]  /*1280*/  ISETP.NE.AND P2, PT, R39, RZ, PT ;  /* 0x000000ff2700720c */ /* 0x000fc80003f45270 */
[----:B------:R-:W-:Y:S02]  /*1290*/  SEL R28, R28, 0x3, P2 ;  /* 0x000000031c1c7807 */ /* 0x000fe40001000000 */
[----:B------:R-:W-:Y:S02]  /*12a0*/  ISETP.NE.AND P2, PT, R38, RZ, PT ;  /* 0x000000ff2600720c */ /* 0x000fe40003f45270 */
[----:B0-----:R-:W-:Y:S02]  /*12b0*/  SEL R13, RZ, 0x1, !P4 ;  /* 0x00000001ff0d7807 */ /* 0x001fe40006000000 */
[----:B------:R-:W-:Y:S02]  /*12c0*/  SEL R24, R24, 0x3, P2 ;  /* 0x0000000318187807 */ /* 0x000fe40001000000 */
[----:B------:R-:W-:Y:S02]  /*12d0*/  ISETP.NE.AND P2, PT, R37, RZ, PT ;  /* 0x000000ff2500720c */ /* 0x000fe40003f45270 */
[----:B------:R-:W-:-:S02]  /*12e0*/  SEL R12, RZ, 0x1, !P0 ;  /* 0x00000001ff0c7807 */ /* 0x000fc40004000000 */
[----:B------:R-:W-:Y:S02]  /*12f0*/  SEL R13, R13, 0x2, P1 ;  /* 0x000000020d0d7807 */ /* 0x000fe40000800000 */
[----:B------:R-:W-:Y:S02]  /*1300*/  SEL R12, R12, 0x2, P2 ;  /* 0x000000020c0c7807 */ /* 0x000fe40001000000 */
[----:B------:R-:W-:Y:S02]  /*1310*/  SEL R22, R22, 0x3, P3 ;  /* 0x0000000316167807 */ /* 0x000fe40001800000 */
[----:B------:R-:W-:Y:S02]  /*1320*/  SEL R13, R13, 0x3, P5 ;  /* 0x000000030d0d7807 */ /* 0x000fe40002800000 */
[----:B-1----:R-:W-:Y:S02]  /*1330*/  SEL R16, R12, 0x3, P6 ;  /* 0x000000030c107807 */ /* 0x002fe40003000000 */
[----:B------:R-:W-:-:S02]  /*1340*/  LEA R12, P0, R3, UR4, 0x2 ;  /* 0x00000004030c7c11 */ /* 0x000fc4000f8010ff */
[----:B------:R-:W-:Y:S02]  /*1350*/  PRMT R28, R28, 0x3340, R25 ;  /* 0x000033401c1c7816 */ /* 0x000fe40000000019 */
[----:B------:R-:W-:Y:S02]  /*1360*/  PRMT R23, R23, 0x3340, R24 ;  /* 0x0000334017177816 */ /* 0x000fe40000000018 */
[----:B------:R-:W-:Y:S02]  /*1370*/  PRMT R22, R22, 0x3340, R27 ;  /* 0x0000334016167816 */ /* 0x000fe4000000001b */
[----:B------:R-:W-:Y:S02]  /*1380*/  IADD3 R14, P1, R2, UR8, RZ ;  /* 0x00000008020e7c10 */ /* 0x000fe4000ff3e0ff */
[----:B----4-:R-:W-:Y:S01]  /*1390*/  PRMT R29, R13, 0x3340, R16 ;  /* 0x000033400d1d7816 */ /* 0x010fe20000000010 */
[C---:B--2---:R-:W-:Y:S01]  /*13a0*/  IMAD.WIDE R20, R3.reuse, 0x4, R20 ;  /* 0x0000000403147825 */ /* 0x044fe200078e0214 */
[----:B------:R-:W-:-:S02]  /*13b0*/  LEA.HI.X R13, R3, UR5, R0, 0x2, P0 ;  /* 0x00000005030d7c11 */ /* 0x000fc400080f1400 */
[----:B------:R-:W-:Y:S02]  /*13c0*/  LEA.HI.X.SX32 R15, R2, UR9, 0x1, P1 ;  /* 0x00000009020f7c11 */ /* 0x000fe400088f0eff */
[----:B------:R-:W-:Y:S02]  /*13d0*/  PRMT R28, R23, 0x5410, R28 ;  /* 0x00005410171c7816 */ /* 0x000fe4000000001c */
[----:B------:R-:W-:Y:S01]  /*13e0*/  PRMT R29, R22, 0x5410, R29 ;  /* 0x00005410161d7816 */ /* 0x000fe2000000001d */
[----:B---3--:R-:W-:Y:S04]  /*13f0*/  STG.E.128 desc[UR6][R20.64], R8 ;  /* 0x0000000814007986 */ /* 0x008fe8000c101d06 */
[----:B-----5:R-:W-:Y:S04]  /*1400*/  STG.E.128 desc[UR6][R12.64+0x800], R4 ;  /* 0x000800040c007986 */ /* 0x020fe8000c101d06 */
[----:B------:R-:W-:Y:S01]  /*1410*/  STG.E.64 desc[UR6][R14.64], R28 ;  /* 0x0000001c0e007986 */ /* 0x000fe2000c101b06 */
[----:B------:R-:W-:Y:S05]  /*1420*/  EXIT ;  /* 0x000000000000794d */ /* 0x000fea0003800000 */
.L_x_0:
[----:B------:R-:W-:-:S00]  /*1430*/  BRA `(.L_x_0) ;  /* 0xfffffffc00fc7947 */ /* 0x000fc0000383ffff */
[----:B------:R-:W-:-:S00]  /*1440*/  NOP ;  /* 0x0000000000007918 */ /* 0x000fc00000000000 */
        /* <DEDUP_REMOVED lines=11> */
.L_x_1:


//--------------------- .nv.shared.triton_poi_fused_max_pool2d_with_indices_7 --------------------------
	.section	.nv.shared.triton_poi_fused_max_pool2d_with_indices_7,"aw",@nobits
	.sectionflags	@""
	.align	16
	.zero		1024


//--------------------- .nv.constant0.triton_poi_fused_max_pool2d_with_indices_7 --------------------------
	.section	.nv.constant0.triton_poi_fused_max_pool2d_with_indices_7,"a",@progbits
	.sectionflags	@""
	.align	4
.nv.constant0.triton_poi_fused_max_pool2d_with_indices_7:
	.zero		556
